	.headerflags	@"EF_CUDA_TEXMODE_UNIFIED EF_CUDA_64BIT_ADDRESS EF_CUDA_ACCELERATORS EF_CUDA_SM90 EF_CUDA_VIRTUAL_SM(EF_CUDA_SM90)"
	.elftype	@"ET_EXEC"


//--------------------- .nv.info                  --------------------------
	.section	.nv.info,"",@"SHT_CUDA_INFO"
	.align	4


	//----- nvinfo : EIATTR_REGCOUNT
	.align		4
        /*0000*/ 	.byte	0x04, 0x2f
        /*0002*/ 	.short	(.L_1 - .L_0)
	.align		4
.L_0:
        /*0004*/ 	.word	index@(triton_poi_fused_convolution_relu_11)
        /*0008*/ 	.word	0x0000000c


	//----- nvinfo : EIATTR_MIN_STACK_SIZE
	.align		4
.L_1:
        /*000c*/ 	.byte	0x04, 0x12
        /*000e*/ 	.short	(.L_3 - .L_2)
	.align		4
.L_2:
        /*0010*/ 	.word	index@(triton_poi_fused_convolution_relu_11)
        /*0014*/ 	.word	0x00000000


	//----- nvinfo : EIATTR_FRAME_SIZE
	.align		4
.L_3:
        /*0018*/ 	.byte	0x04, 0x11
        /*001a*/ 	.short	(.L_5 - .L_4)
	.align		4
.L_4:
        /*001c*/ 	.word	index@(triton_poi_fused_convolution_relu_11)
        /*0020*/ 	.word	0x00000000


	//----- nvinfo : EIATTR_MIN_STACK_SIZE
	.align		4
.L_5:
        /*0024*/ 	.byte	0x04, 0x12
        /*0026*/ 	.short	(.L_7 - .L_6)
	.align		4
.L_6:
        /*0028*/ 	.word	index@(triton_poi_fused_convolution_relu_11)
        /*002c*/ 	.word	0x00000000
.L_7:


//--------------------- .nv.info.triton_poi_fused_convolution_relu_11 --------------------------
	.section	.nv.info.triton_poi_fused_convolution_relu_11,"",@"SHT_CUDA_INFO"
	.sectionflags	@""
	.align	4


	//----- nvinfo : EIATTR_CUDA_API_VERSION
	.align		4
        /*0000*/ 	.byte	0x04, 0x37
        /*0002*/ 	.short	(.L_9 - .L_8)
.L_8:
        /*0004*/ 	.word	0x0000007c


	//----- nvinfo : EIATTR_KPARAM_INFO
	.align		4
.L_9:
        /*0008*/ 	.byte	0x04, 0x17
        /*000a*/ 	.short	(.L_11 - .L_10)
.L_10:
        /*000c*/ 	.word	0x00000000
        /*0010*/ 	.short	0x0002
        /*0012*/ 	.short	0x0010
        /*0014*/ 	.byte	0x00, 0xf0, 0x11, 0x00


	//----- nvinfo : EIATTR_KPARAM_INFO
	.align		4
.L_11:
        /*0018*/ 	.byte	0x04, 0x17
        /*001a*/ 	.short	(.L_13 - .L_12)
.L_12:
        /*001c*/ 	.word	0x00000000
        /*0020*/ 	.short	0x0001
        /*0022*/ 	.short	0x0008
        /*0024*/ 	.byte	0x00, 0xf4, 0x21, 0x00


	//----- nvinfo : EIATTR_KPARAM_INFO
	.align		4
.L_13:
        /*0028*/ 	.byte	0x04, 0x17
        /*002a*/ 	.short	(.L_15 - .L_14)
.L_14:
        /*002c*/ 	.word	0x00000000
        /*0030*/ 	.short	0x0000
        /*0032*/ 	.short	0x0000
        /*0034*/ 	.byte	0x00, 0xf4, 0x21, 0x00


	//----- nvinfo : EIATTR_SPARSE_MMA_MASK
	.align		4
.L_15:
        /*0038*/ 	.byte	0x03, 0x50
        /*003a*/ 	.short	0x0000


	//----- nvinfo : EIATTR_MAXREG_COUNT
	.align		4
        /*003c*/ 	.byte	0x03, 0x1b
        /*003e*/ 	.short	0x00ff


	//----- nvinfo : EIATTR_EXIT_INSTR_OFFSETS
	.align		4
        /*0040*/ 	.byte	0x04, 0x1c
        /*0042*/ 	.short	(.L_17 - .L_16)


	//   ....[0]....
.L_16:
        /*0044*/ 	.word	0x00000190


	//----- nvinfo : EIATTR_REQNTID
	.align		4
.L_17:
        /*0048*/ 	.byte	0x04, 0x10
        /*004a*/ 	.short	(.L_19 - .L_18)
.L_18:
        /*004c*/ 	.word	0x00000100
        /*0050*/ 	.word	0x00000001
        /*0054*/ 	.word	0x00000001


	//----- nvinfo : EIATTR_CBANK_PARAM_SIZE
	.align		4
.L_19:
        /*0058*/ 	.byte	0x03, 0x19
        /*005a*/ 	.short	0x0014


	//----- nvinfo : EIATTR_PARAM_CBANK
	.align		4
        /*005c*/ 	.byte	0x04, 0x0a
        /*005e*/ 	.short	(.L_21 - .L_20)
	.align		4
.L_20:
        /*0060*/ 	.word	index@(.nv.constant0.triton_poi_fused_convolution_relu_11)
        /*0064*/ 	.short	0x0210
        /*0066*/ 	.short	0x0014


	//----- nvinfo : EIATTR_SW_WAR
	.align		4
.L_21:
        /*0068*/ 	.byte	0x04, 0x36
        /*006a*/ 	.short	(.L_23 - .L_22)
.L_22:
        /*006c*/ 	.word	0x00000008
.L_23:


//--------------------- .nv.callgraph             --------------------------
	.section	.nv.callgraph,"",@"SHT_CUDA_CALLGRAPH"
	.align	4
	.sectionentsize	8
	.align		4
        /*0000*/ 	.word	0x00000000
	.align		4
        /*0004*/ 	.word	0xffffffff
	.align		4
        /*0008*/ 	.word	0x00000000
	.align		4
        /*000c*/ 	.word	0xfffffffe
	.align		4
        /*0010*/ 	.word	0x00000000
	.align		4
        /*0014*/ 	.word	0xfffffffd
	.align		4
        /*0018*/ 	.word	0x00000000
	.align		4
        /*001c*/ 	.word	0xfffffffc


//--------------------- .text.triton_poi_fused_convolution_relu_11 --------------------------
	.section	.text.triton_poi_fused_convolution_relu_11,"ax",@progbits
	.align	128
        .global         triton_poi_fused_convolution_relu_11
        .type           triton_poi_fused_convolution_relu_11,@function
        .size           triton_poi_fused_convolution_relu_11,(.L_x_1 - triton_poi_fused_convolution_relu_11)
        .other          triton_poi_fused_convolution_relu_11,@"STO_CUDA_ENTRY STV_DEFAULT"
triton_poi_fused_convolution_relu_11:
.text.triton_poi_fused_convolution_relu_11:
[----:B------:R-:W-:Y:S01]  /*0000*/  LDC R1, c[0x0][0x28] ;  /* 0x00000a00ff017b82 */ /* 0x000fe20000000800 */
[----:B------:R-:W1:Y:S07]  /*0010*/  S2R R0, SR_TID.X ;  /* 0x0000000000007919 */ /* 0x000e6e0000002100 */
[----:B------:R-:W2:Y:S01]  /*0020*/  LDC.64 R4, c[0x0][0x218] ;  /* 0x00008600ff047b82 */ /* 0x000ea20000000a00 */
[----:B------:R-:W-:Y:S01]  /*0030*/  ULDC.64 UR4, c[0x0][0x208] ;  /* 0x0000820000047ab9 */ /* 0x000fe20000000a00 */
[----:B------:R-:W3:Y:S06]  /*0040*/  S2R R7, SR_CTAID.X ;  /* 0x0000000000077919 */ /* 0x000eec0000002500 */
[----:B------:R-:W4:Y:S01]  /*0050*/  LDC.64 R2, c[0x0][0x210] ;  /* 0x00008400ff027b82 */ /* 0x000f220000000a00 */
[----:B-1----:R-:W-:Y:S01]  /*0060*/  IMAD.SHL.U32 R0, R0, 0x2, RZ ;  /* 0x0000000200007824 */ /* 0x002fe200078e00ff */
[----:B---3--:R-:W-:-:S04]  /*0070*/  SHF.R.S32.HI R6, RZ, 0x16, R7 ;  /* 0x00000016ff067819 */ /* 0x008fc80000011407 */
[----:B------:R-:W-:-:S05]  /*0080*/  LOP3.LUT R0, R0, 0x1fe, RZ, 0xc0, !PT ;  /* 0x000001fe00007812 */ /* 0x000fca00078ec0ff */
[----:B------:R-:W-:Y:S01]  /*0090*/  IMAD R7, R7, 0x200, R0 ;  /* 0x0000020007077824 */ /* 0x000fe200078e0200 */
[----:B------:R-:W-:-:S03]  /*00a0*/  SGXT R0, R6, 0x1 ;  /* 0x000000010600781a */ /* 0x000fc60000000200 */
[----:B----4-:R-:W-:Y:S01]  /*00b0*/  IMAD.WIDE R2, R7, 0x4, R2 ;  /* 0x0000000407027825 */ /* 0x010fe200078e0202 */
[----:B------:R-:W-:-:S04]  /*00c0*/  LEA.HI R0, R0, R7, RZ, 0x6 ;  /* 0x0000000700007211 */ /* 0x000fc800078f30ff */
[----:B------:R-:W-:-:S05]  /*00d0*/  LOP3.LUT R0, R0, 0xffffffc0, RZ, 0xc0, !PT ;  /* 0xffffffc000007812 */ /* 0x000fca00078ec0ff */
[----:B------:R-:W-:Y:S02]  /*00e0*/  IMAD.IADD R9, R7, 0x1, -R0 ;  /* 0x0000000107097824 */ /* 0x000fe400078e0a00 */
[----:B------:R-:W3:Y:S02]  /*00f0*/  LDG.E.64 R6, desc[UR4][R2.64] ;  /* 0x0000000402067981 */ /* 0x000ee4000c1e1b00 */
[----:B--2---:R-:W-:-:S06]  /*0100*/  IMAD.WIDE R4, R9, 0x4, R4 ;  /* 0x0000000409047825 */ /* 0x004fcc00078e0204 */
[----:B------:R-:W3:Y:S02]  /*0110*/  LDG.E.EL.64 R4, desc[UR4][R4.64] ;  /* 0x0000000404047981 */ /* 0x000ee4000c2e1b00 */
[C---:B---3--:R-:W-:Y:S01]  /*0120*/  FSETP.GEU.AND P0, PT, R6.reuse, -R4, PT ;  /* 0x800000040600720b */ /* 0x048fe20003f0e000 */
[----:B------:R-:W-:Y:S01]  /*0130*/  FADD R6, R6, R4 ;  /* 0x0000000406067221 */ /* 0x000fe20000000000 */
[C---:B------:R-:W-:Y:S01]  /*0140*/  FADD R0, R7.reuse, R5 ;  /* 0x0000000507007221 */ /* 0x040fe20000000000 */
[----:B------:R-:W-:-:S03]  /*0150*/  FSETP.GEU.AND P1, PT, R7, -R5, PT ;  /* 0x800000050700720b */ /* 0x000fc60003f2e000 */
[----:B------:R-:W-:Y:S02]  /*0160*/  FSEL R6, R6, RZ, P0 ;  /* 0x000000ff06067208 */ /* 0x000fe40000000000 */
[----:B------:R-:W-:-:S05]  /*0170*/  FSEL R7, R0, RZ, P1 ;  /* 0x000000ff00077208 */ /* 0x000fca0000800000 */
[----:B------:R-:W-:Y:S01]  /*0180*/  STG.E.64 desc[UR4][R2.64], R6 ;  /* 0x0000000602007986 */ /* 0x000fe2000c101b04 */
[----:B------:R-:W-:Y:S05]  /*0190*/  EXIT ;  /* 0x000000000000794d */ /* 0x000fea0003800000 */
.L_x_0:
[----:B------:R-:W-:-:S00]  /*01a0*/  BRA `(.L_x_0) ;  /* 0xfffffffc00fc7947 */ /* 0x000fc0000383ffff */
[----:B------:R-:W-:-:S00]  /*01b0*/  NOP ;  /* 0x0000000000007918 */ /* 0x000fc00000000000 */
        /* <DEDUP_REMOVED lines=12> */
.L_x_1:


//--------------------- .nv.constant0.triton_poi_fused_convolution_relu_11 --------------------------
	.section	.nv.constant0.triton_poi_fused_convolution_relu_11,"a",@progbits
	.sectionflags	@""
	.align	4
.nv.constant0.triton_poi_fused_convolution_relu_11:
	.zero		548
